//
// Generated by NVIDIA NVVM Compiler
//
// Compiler Build ID: CL-36424714
// Cuda compilation tools, release 13.0, V13.0.88
// Based on NVVM 20.0.0
//

.version 9.0
.target sm_100
.address_size 64

	// .globl	_Z13depthwiseConvv

.visible .entry _Z13depthwiseConvv()
{


	ret;

}


// ===== COMPILED SASS (sm_100) =====

	.target	sm_100

	.elftype	@"ET_EXEC"


//--------------------- .note.nv.tkinfo           --------------------------
	.section	.note.nv.tkinfo,"",@"SHT_NOTE"
	.sectionflags	@"SHF_NOTE_NV_TKINFO"
	.tkinfo
        /*0018*/ 	.word	0x00000002
        /*0030*/ 	.string	""
        /*0030*/ 	.string	"ptxas"
        /*0030*/ 	.string	"Cuda compilation tools, release 13.0, V13.0.88"
        /*0030*/ 	.string	"Build cuda_13.0.r13.0/compiler.36424714_0"
        /*0030*/ 	.string	"-arch sm_100 -m 64 "



//--------------------- .note.nv.cuinfo           --------------------------
	.section	.note.nv.cuinfo,"",@"SHT_NOTE"
	.sectionflags	@"SHF_NOTE_NV_CUINFO"
        /*0018*/ 	.short	0x0002
        /*001a*/ 	.short	0x0064
        /*001c*/ 	.short	0x0082
	.zero		2


//--------------------- .nv.info                  --------------------------
	.section	.nv.info,"",@"SHT_CUDA_INFO"
	.align	4


	//----- nvinfo : EIATTR_REGCOUNT
	.align		4
        /*0000*/ 	.byte	0x04, 0x2f
        /*0002*/ 	.short	(.L_1 - .L_0)
	.align		4
.L_0:
        /*0004*/ 	.word	index@(_Z13depthwiseConvv)
        /*0008*/ 	.word	0x00000004


	//----- nvinfo : EIATTR_FRAME_SIZE
	.align		4
.L_1:
        /*000c*/ 	.byte	0x04, 0x11
        /*000e*/ 	.short	(.L_3 - .L_2)
	.align		4
.L_2:
        /*0010*/ 	.word	index@(_Z13depthwiseConvv)
        /*0014*/ 	.word	0x00000000


	//----- nvinfo : EIATTR_MIN_STACK_SIZE
	.align		4
.L_3:
        /*0018*/ 	.byte	0x04, 0x12
        /*001a*/ 	.short	(.L_5 - .L_4)
	.align		4
.L_4:
        /*001c*/ 	.word	index@(_Z13depthwiseConvv)
        /*0020*/ 	.word	0x00000000
.L_5:


//--------------------- .nv.compat                --------------------------
	.section	.nv.compat,"",@"SHT_CUDA_COMPAT_INFO"
	.align	4
        /*0000*/ 	.byte	0x02, 0x09, 0x00, 0x00, 0x02, 0x02, 0x01, 0x00, 0x02, 0x05, 0x05, 0x00, 0x03, 0x07, 0x01, 0x01
        /*0010*/ 	.byte	0x02, 0x03, 0x00, 0x00, 0x02, 0x06, 0x01, 0x00, 0x04, 0x0b, 0x08, 0x00, 0x09, 0x00, 0x00, 0x00
        /*0020*/ 	.byte	0x00, 0x00, 0x00, 0x00


//--------------------- .nv.info._Z13depthwiseConvv --------------------------
	.section	.nv.info._Z13depthwiseConvv,"",@"SHT_CUDA_INFO"
	.sectionflags	@""
	.align	4


	//----- nvinfo : EIATTR_CUDA_API_VERSION
	.align		4
        /*0000*/ 	.byte	0x04, 0x37
        /*0002*/ 	.short	(.L_7 - .L_6)
.L_6:
        /*0004*/ 	.word	0x00000082


	//----- nvinfo : EIATTR_SPARSE_MMA_MASK
	.align		4
.L_7:
        /*0008*/ 	.byte	0x03, 0x50
        /*000a*/ 	.short	0x0000


	//----- nvinfo : EIATTR_MAXREG_COUNT
	.align		4
        /*000c*/ 	.byte	0x03, 0x1b
        /*000e*/ 	.short	0x00ff


	//----- nvinfo : EIATTR_MERCURY_ISA_VERSION
	.align		4
        /*0010*/ 	.byte	0x03, 0x5f
        /*0012*/ 	.short	0x0101


	//----- nvinfo : EIATTR_VRC_CTA_INIT_COUNT
	.align		4
        /*0014*/ 	.byte	0x02, 0x4a
	.zero		1
	.zero		1


	//----- nvinfo : EIATTR_EXIT_INSTR_OFFSETS
	.align		4
        /*0018*/ 	.byte	0x04, 0x1c
        /*001a*/ 	.short	(.L_9 - .L_8)


	//   ....[0]....
.L_8:
        /*001c*/ 	.word	0x00000010


	//----- nvinfo : EIATTR_SW_WAR
	.align		4
.L_9:
        /*0020*/ 	.byte	0x04, 0x36
        /*0022*/ 	.short	(.L_11 - .L_10)
.L_10:
        /*0024*/ 	.word	0x00000008
.L_11:


//--------------------- .nv.callgraph             --------------------------
	.section	.nv.callgraph,"",@"SHT_CUDA_CALLGRAPH"
	.align	4
	.sectionentsize	8
	.align		4
        /*0000*/ 	.word	0x00000000
	.align		4
        /*0004*/ 	.word	0xffffffff
	.align		4
        /*0008*/ 	.word	0x00000000
	.align		4
        /*000c*/ 	.word	0xfffffffe
	.align		4
        /*0010*/ 	.word	0x00000000
	.align		4
        /*0014*/ 	.word	0xfffffffd
	.align		4
        /*0018*/ 	.word	0x00000000
	.align		4
        /*001c*/ 	.word	0xfffffffc


//--------------------- .text._Z13depthwiseConvv  --------------------------
	.section	.text._Z13depthwiseConvv,"ax",@progbits
	.align	128
        .global         _Z13depthwiseConvv
        .type           _Z13depthwiseConvv,@function
        .size           _Z13depthwiseConvv,(.L_x_1 - _Z13depthwiseConvv)
        .other          _Z13depthwiseConvv,@"STO_CUDA_ENTRY STV_DEFAULT"
_Z13depthwiseConvv:
.text._Z13depthwiseConvv:
[----:B------:R-:W-:Y:S01]  /*0000*/  LDC R1, c[0x0][0x37c] ;  /* 0x0000df00ff017b82 */ /* 0x000fe20000000800 */
[----:B------:R-:W-:Y:S05]  /*0010*/  EXIT ;  /* 0x000000000000794d */ /* 0x000fea0003800000 */
.L_x_0:
[----:B------:R-:W-:-:S00]  /*0020*/  BRA `(.L_x_0) ;  /* 0xfffffffc00fc7947 */ /* 0x000fc0000383ffff */
[----:B------:R-:W-:-:S00]  /*0030*/  NOP ;  /* 0x0000000000007918 */ /* 0x000fc00000000000 */
        /* <DEDUP_REMOVED lines=12> */
.L_x_1:


//--------------------- .nv.shared.reserved.0     --------------------------
	.section	.nv.shared.reserved.0,"aw",@nobits
	.weak		__nv_reservedSMEM_offset_0_alias
	.size		__nv_reservedSMEM_offset_0_alias, 0, 64
	.other		__nv_reservedSMEM_offset_0_alias,@"STO_CUDA_RESERVED_SHARED STV_DEFAULT"
__nv_reservedSMEM_offset_0_alias:
	.zero		0
	.zero		64


//--------------------- .nv.constant0._Z13depthwiseConvv --------------------------
	.section	.nv.constant0._Z13depthwiseConvv,"a",@progbits
	.sectionflags	@""
	.align	4
.nv.constant0._Z13depthwiseConvv:
	.zero		896


//--------------------- SYMBOLS --------------------------

	.type		.nv.reservedSmem.offset0,@object
	.size		.nv.reservedSmem.offset0,0x4
